//
// Generated by NVIDIA NVVM Compiler
//
// Compiler Build ID: CL-36424714
// Cuda compilation tools, release 13.0, V13.0.88
// Based on NVVM 20.0.0
//

.version 9.0
.target sm_100
.address_size 64

	// .globl	atan2xy

.visible .entry atan2xy(
	.param .u32 atan2xy_param_0,
	.param .u64 .ptr .align 1 atan2xy_param_1,
	.param .u64 .ptr .align 1 atan2xy_param_2
)
{
	.reg .pred 	%p<11>;
	.reg .b32 	%r<11>;
	.reg .b64 	%rd<9>;
	.reg .b64 	%fd<45>;

	ld.param.u32 	%r2, [atan2xy_param_0];
	ld.param.u64 	%rd1, [atan2xy_param_1];
	ld.param.u64 	%rd2, [atan2xy_param_2];
	mov.u32 	%r3, %ctaid.x;
	mov.u32 	%r4, %ntid.x;
	mov.u32 	%r5, %tid.x;
	mad.lo.s32 	%r1, %r3, %r4, %r5;
	setp.ge.s32 	%p1, %r1, %r2;
	@%p1 bra 	$L__BB0_8;
	cvta.to.global.u64 	%rd3, %rd1;
	shl.b32 	%r6, %r1, 1;
	mul.wide.s32 	%rd4, %r6, 8;
	add.s64 	%rd5, %rd3, %rd4;
	ld.global.f64 	%fd1, [%rd5];
	ld.global.f64 	%fd2, [%rd5+8];
	abs.f64 	%fd3, %fd1;
	abs.f64 	%fd4, %fd2;
	setp.leu.f64 	%p2, %fd4, %fd3;
	setp.gt.f64 	%p3, %fd4, %fd3;
	selp.f64 	%fd5, %fd4, %fd3, %p3;
	selp.f64 	%fd13, %fd3, %fd4, %p3;
	div.rn.f64 	%fd14, %fd13, %fd5;
	mul.f64 	%fd15, %fd14, %fd14;
	fma.rn.f64 	%fd16, %fd15, 0dBEF53E1D2A25FF7E, 0d3F2D3B63DBB65B49;
	fma.rn.f64 	%fd17, %fd16, %fd15, 0dBF5312788DDE082E;
	fma.rn.f64 	%fd18, %fd17, %fd15, 0d3F6F9690C8249315;
	fma.rn.f64 	%fd19, %fd18, %fd15, 0dBF82CF5AABC7CF0D;
	fma.rn.f64 	%fd20, %fd19, %fd15, 0d3F9162B0B2A3BFDE;
	fma.rn.f64 	%fd21, %fd20, %fd15, 0dBF9A7256FEB6FC6B;
	fma.rn.f64 	%fd22, %fd21, %fd15, 0d3FA171560CE4A489;
	fma.rn.f64 	%fd23, %fd22, %fd15, 0dBFA4F44D841450E4;
	fma.rn.f64 	%fd24, %fd23, %fd15, 0d3FA7EE3D3F36BB95;
	fma.rn.f64 	%fd25, %fd24, %fd15, 0dBFAAD32AE04A9FD1;
	fma.rn.f64 	%fd26, %fd25, %fd15, 0d3FAE17813D66954F;
	fma.rn.f64 	%fd27, %fd26, %fd15, 0dBFB11089CA9A5BCD;
	fma.rn.f64 	%fd28, %fd27, %fd15, 0d3FB3B12B2DB51738;
	fma.rn.f64 	%fd29, %fd28, %fd15, 0dBFB745D022F8DC5C;
	fma.rn.f64 	%fd30, %fd29, %fd15, 0d3FBC71C709DFE927;
	fma.rn.f64 	%fd31, %fd30, %fd15, 0dBFC2492491FA1744;
	fma.rn.f64 	%fd32, %fd31, %fd15, 0d3FC99999999840D2;
	fma.rn.f64 	%fd33, %fd32, %fd15, 0dBFD555555555544C;
	mul.f64 	%fd34, %fd15, %fd33;
	fma.rn.f64 	%fd6, %fd34, %fd14, %fd14;
	@%p2 bra 	$L__BB0_3;
	{
	.reg .b32 %temp; 
	mov.b64 	{%temp, %r8}, %fd1;
	}
	setp.lt.s32 	%p5, %r8, 0;
	neg.f64 	%fd37, %fd6;
	selp.f64 	%fd38, %fd6, %fd37, %p5;
	add.f64 	%fd43, %fd38, 0d3FF921FB54442D18;
	bra.uni 	$L__BB0_4;
$L__BB0_3:
	{
	.reg .b32 %temp; 
	mov.b64 	{%temp, %r7}, %fd1;
	}
	setp.lt.s32 	%p4, %r7, 0;
	mov.f64 	%fd35, 0d400921FB54442D18;
	sub.f64 	%fd36, %fd35, %fd6;
	selp.f64 	%fd43, %fd36, %fd6, %p4;
$L__BB0_4:
	setp.neu.f64 	%p6, %fd5, 0d0000000000000000;
	@%p6 bra 	$L__BB0_6;
	{
	.reg .b32 %temp; 
	mov.b64 	{%temp, %r10}, %fd1;
	}
	setp.lt.s32 	%p9, %r10, 0;
	selp.f64 	%fd44, 0d400921FB54442D18, 0d0000000000000000, %p9;
	bra.uni 	$L__BB0_7;
$L__BB0_6:
	setp.eq.f64 	%p7, %fd3, %fd4;
	{
	.reg .b32 %temp; 
	mov.b64 	{%temp, %r9}, %fd1;
	}
	setp.lt.s32 	%p8, %r9, 0;
	selp.f64 	%fd39, 0d4002D97C7F3321D2, 0d3FE921FB54442D18, %p8;
	selp.f64 	%fd44, %fd39, %fd43, %p7;
$L__BB0_7:
	add.rn.f64 	%fd40, %fd3, %fd4;
	setp.nan.f64 	%p10, %fd40, %fd40;
	copysign.f64 	%fd41, %fd2, %fd44;
	selp.f64 	%fd42, %fd40, %fd41, %p10;
	cvta.to.global.u64 	%rd6, %rd2;
	mul.wide.s32 	%rd7, %r1, 8;
	add.s64 	%rd8, %rd6, %rd7;
	st.global.f64 	[%rd8], %fd42;
$L__BB0_8:
	ret;

}


// ===== COMPILED SASS (sm_100) =====

	.target	sm_100

	.elftype	@"ET_EXEC"


//--------------------- .note.nv.tkinfo           --------------------------
	.section	.note.nv.tkinfo,"",@"SHT_NOTE"
	.sectionflags	@"SHF_NOTE_NV_TKINFO"
	.tkinfo
        /*0018*/ 	.word	0x00000002
        /*0030*/ 	.string	""
        /*0030*/ 	.string	"ptxas"
        /*0030*/ 	.string	"Cuda compilation tools, release 13.0, V13.0.88"
        /*0030*/ 	.string	"Build cuda_13.0.r13.0/compiler.36424714_0"
        /*0030*/ 	.string	"-arch sm_100 -m 64 "



//--------------------- .note.nv.cuinfo           --------------------------
	.section	.note.nv.cuinfo,"",@"SHT_NOTE"
	.sectionflags	@"SHF_NOTE_NV_CUINFO"
        /*0018*/ 	.short	0x0002
        /*001a*/ 	.short	0x0064
        /*001c*/ 	.short	0x0082
	.zero		2


//--------------------- .nv.info                  --------------------------
	.section	.nv.info,"",@"SHT_CUDA_INFO"
	.align	4


	//----- nvinfo : EIATTR_REGCOUNT
	.align		4
        /*0000*/ 	.byte	0x04, 0x2f
        /*0002*/ 	.short	(.L_1 - .L_0)
	.align		4
.L_0:
        /*0004*/ 	.word	index@(atan2xy)
        /*0008*/ 	.word	0x0000001c


	//----- nvinfo : EIATTR_FRAME_SIZE
	.align		4
.L_1:
        /*000c*/ 	.byte	0x04, 0x11
        /*000e*/ 	.short	(.L_3 - .L_2)
	.align		4
.L_2:
        /*0010*/ 	.word	index@($__internal_0_$__cuda_sm20_div_rn_f64_full)
        /*0014*/ 	.word	0x00000000


	//----- nvinfo : EIATTR_FRAME_SIZE
	.align		4
.L_3:
        /*0018*/ 	.byte	0x04, 0x11
        /*001a*/ 	.short	(.L_5 - .L_4)
	.align		4
.L_4:
        /*001c*/ 	.word	index@(atan2xy)
        /*0020*/ 	.word	0x00000000


	//----- nvinfo : EIATTR_MIN_STACK_SIZE
	.align		4
.L_5:
        /*0024*/ 	.byte	0x04, 0x12
        /*0026*/ 	.short	(.L_7 - .L_6)
	.align		4
.L_6:
        /*0028*/ 	.word	index@(atan2xy)
        /*002c*/ 	.word	0x00000000
.L_7:


//--------------------- .nv.compat                --------------------------
	.section	.nv.compat,"",@"SHT_CUDA_COMPAT_INFO"
	.align	4
        /*0000*/ 	.byte	0x02, 0x09, 0x00, 0x00, 0x02, 0x02, 0x01, 0x00, 0x02, 0x05, 0x05, 0x00, 0x03, 0x07, 0x01, 0x01
        /*0010*/ 	.byte	0x02, 0x03, 0x00, 0x00, 0x02, 0x06, 0x01, 0x00, 0x04, 0x0b, 0x08, 0x00, 0x01, 0x00, 0x00, 0x00
        /*0020*/ 	.byte	0x00, 0x00, 0x00, 0x00


//--------------------- .nv.info.atan2xy          --------------------------
	.section	.nv.info.atan2xy,"",@"SHT_CUDA_INFO"
	.sectionflags	@""
	.align	4


	//----- nvinfo : EIATTR_CUDA_API_VERSION
	.align		4
        /*0000*/ 	.byte	0x04, 0x37
        /*0002*/ 	.short	(.L_9 - .L_8)
.L_8:
        /*0004*/ 	.word	0x00000082


	//----- nvinfo : EIATTR_KPARAM_INFO
	.align		4
.L_9:
        /*0008*/ 	.byte	0x04, 0x17
        /*000a*/ 	.short	(.L_11 - .L_10)
.L_10:
        /*000c*/ 	.word	0x00000000
        /*0010*/ 	.short	0x0002
        /*0012*/ 	.short	0x0010
        /*0014*/ 	.byte	0x00, 0xf5, 0x21, 0x00


	//----- nvinfo : EIATTR_KPARAM_INFO
	.align		4
.L_11:
        /*0018*/ 	.byte	0x04, 0x17
        /*001a*/ 	.short	(.L_13 - .L_12)
.L_12:
        /*001c*/ 	.word	0x00000000
        /*0020*/ 	.short	0x0001
        /*0022*/ 	.short	0x0008
        /*0024*/ 	.byte	0x00, 0xf5, 0x21, 0x00


	//----- nvinfo : EIATTR_KPARAM_INFO
	.align		4
.L_13:
        /*0028*/ 	.byte	0x04, 0x17
        /*002a*/ 	.short	(.L_15 - .L_14)
.L_14:
        /*002c*/ 	.word	0x00000000
        /*0030*/ 	.short	0x0000
        /*0032*/ 	.short	0x0000
        /*0034*/ 	.byte	0x00, 0xf0, 0x11, 0x00


	//----- nvinfo : EIATTR_SPARSE_MMA_MASK
	.align		4
.L_15:
        /*0038*/ 	.byte	0x03, 0x50
        /*003a*/ 	.short	0x0000


	//----- nvinfo : EIATTR_MAXREG_COUNT
	.align		4
        /*003c*/ 	.byte	0x03, 0x1b
        /*003e*/ 	.short	0x00ff


	//----- nvinfo : EIATTR_MERCURY_ISA_VERSION
	.align		4
        /*0040*/ 	.byte	0x03, 0x5f
        /*0042*/ 	.short	0x0101


	//----- nvinfo : EIATTR_VRC_CTA_INIT_COUNT
	.align		4
        /*0044*/ 	.byte	0x02, 0x4a
	.zero		1
	.zero		1


	//----- nvinfo : EIATTR_EXIT_INSTR_OFFSETS
	.align		4
        /*0048*/ 	.byte	0x04, 0x1c
        /*004a*/ 	.short	(.L_17 - .L_16)


	//   ....[0]....
.L_16:
        /*004c*/ 	.word	0x00000070


	//   ....[1]....
        /*0050*/ 	.word	0x00000840


	//----- nvinfo : EIATTR_CRS_STACK_SIZE
	.align		4
.L_17:
        /*0054*/ 	.byte	0x04, 0x1e
        /*0056*/ 	.short	(.L_19 - .L_18)
.L_18:
        /*0058*/ 	.word	0x00000000


	//----- nvinfo : EIATTR_CBANK_PARAM_SIZE
	.align		4
.L_19:
        /*005c*/ 	.byte	0x03, 0x19
        /*005e*/ 	.short	0x0018


	//----- nvinfo : EIATTR_PARAM_CBANK
	.align		4
        /*0060*/ 	.byte	0x04, 0x0a
        /*0062*/ 	.short	(.L_21 - .L_20)
	.align		4
.L_20:
        /*0064*/ 	.word	index@(.nv.constant0.atan2xy)
        /*0068*/ 	.short	0x0380
        /*006a*/ 	.short	0x0018


	//----- nvinfo : EIATTR_SW_WAR
	.align		4
.L_21:
        /*006c*/ 	.byte	0x04, 0x36
        /*006e*/ 	.short	(.L_23 - .L_22)
.L_22:
        /*0070*/ 	.word	0x00000008
.L_23:


//--------------------- .nv.callgraph             --------------------------
	.section	.nv.callgraph,"",@"SHT_CUDA_CALLGRAPH"
	.align	4
	.sectionentsize	8
	.align		4
        /*0000*/ 	.word	0x00000000
	.align		4
        /*0004*/ 	.word	0xffffffff
	.align		4
        /*0008*/ 	.word	0x00000000
	.align		4
        /*000c*/ 	.word	0xfffffffe
	.align		4
        /*0010*/ 	.word	0x00000000
	.align		4
        /*0014*/ 	.word	0xfffffffd
	.align		4
        /*0018*/ 	.word	0x00000000
	.align		4
        /*001c*/ 	.word	0xfffffffc


//--------------------- .text.atan2xy             --------------------------
	.section	.text.atan2xy,"ax",@progbits
	.align	128
        .global         atan2xy
        .type           atan2xy,@function
        .size           atan2xy,(.L_x_8 - atan2xy)
        .other          atan2xy,@"STO_CUDA_ENTRY STV_DEFAULT"
atan2xy:
.text.atan2xy:
[----:B------:R-:W-:Y:S01]  /*0000*/  LDC R1, c[0x0][0x37c] ;  /* 0x0000df00ff017b82 */ /* 0x000fe20000000800 */
[----:B------:R-:W0:Y:S07]  /*0010*/  S2R R3, SR_TID.X ;  /* 0x0000000000037919 */ /* 0x000e2e0000002100 */
[----:B------:R-:W0:Y:S01]  /*0020*/  S2UR UR4, SR_CTAID.X ;  /* 0x00000000000479c3 */ /* 0x000e220000002500 */
[----:B------:R-:W1:Y:S07]  /*0030*/  LDCU UR5, c[0x0][0x380] ;  /* 0x00007000ff0577ac */ /* 0x000e6e0008000800 */
[----:B------:R-:W0:Y:S02]  /*0040*/  LDC R0, c[0x0][0x360] ;  /* 0x0000d800ff007b82 */ /* 0x000e240000000800 */
[----:B0-----:R-:W-:-:S05]  /*0050*/  IMAD R0, R0, UR4, R3 ;  /* 0x0000000400007c24 */ /* 0x001fca000f8e0203 */
[----:B-1----:R-:W-:-:S13]  /*0060*/  ISETP.GE.AND P0, PT, R0, UR5, PT ;  /* 0x0000000500007c0c */ /* 0x002fda000bf06270 */
[----:B------:R-:W-:Y:S05]  /*0070*/  @P0 EXIT ;  /* 0x000000000000094d */ /* 0x000fea0003800000 */
[----:B------:R-:W0:Y:S01]  /*0080*/  LDC.64 R2, c[0x0][0x388] ;  /* 0x0000e200ff027b82 */ /* 0x000e220000000a00 */
[----:B------:R-:W1:Y:S01]  /*0090*/  LDCU.64 UR4, c[0x0][0x358] ;  /* 0x00006b00ff0477ac */ /* 0x000e620008000a00 */
[----:B------:R-:W-:-:S04]  /*00a0*/  IMAD.SHL.U32 R5, R0, 0x2, RZ ;  /* 0x0000000200057824 */ /* 0x000fc800078e00ff */
[----:B0-----:R-:W-:-:S05]  /*00b0*/  IMAD.WIDE R2, R5, 0x8, R2 ;  /* 0x0000000805027825 */ /* 0x001fca00078e0202 */
[----:B-1----:R-:W2:Y:S04]  /*00c0*/  LDG.E.64 R4, desc[UR4][R2.64] ;  /* 0x0000000402047981 */ /* 0x002ea8000c1e1b00 */
[----:B------:R-:W3:Y:S01]  /*00d0*/  LDG.E.64 R6, desc[UR4][R2.64+0x8] ;  /* 0x0000080402067981 */ /* 0x000ee2000c1e1b00 */
[----:B------:R-:W-:Y:S01]  /*00e0*/  IMAD.MOV.U32 R10, RZ, RZ, 0x1 ;  /* 0x00000001ff0a7424 */ /* 0x000fe200078e00ff */
[----:B------:R-:W-:Y:S01]  /*00f0*/  BSSY.RECONVERGENT B0, `(.L_x_0) ;  /* 0x0000017000007945 */ /* 0x000fe20003800200 */
[----:B--2---:R-:W-:Y:S02]  /*0100*/  DADD R16, -RZ, |R4| ;  /* 0x00000000ff107229 */ /* 0x004fe40000000504 */
[----:B---3--:R-:W-:Y:S02]  /*0110*/  DADD R14, -RZ, |R6| ;  /* 0x00000000ff0e7229 */ /* 0x008fe40000000506 */
[----:B------:R-:W-:-:S08]  /*0120*/  DSETP.GT.AND P1, PT, |R6|, |R4|, PT ;  /* 0x400000040600722a */ /* 0x000fd00003f24200 */
[----:B------:R-:W-:Y:S02]  /*0130*/  FSEL R9, R15, R17, P1 ;  /* 0x000000110f097208 */ /* 0x000fe40000800000 */
[----:B------:R-:W-:Y:S02]  /*0140*/  FSEL R8, R14, R16, P1 ;  /* 0x000000100e087208 */ /* 0x000fe40000800000 */
[----:B------:R-:W0:Y:S04]  /*0150*/  MUFU.RCP64H R11, R9 ;  /* 0x00000009000b7308 */ /* 0x000e280000001800 */
[----:B0-----:R-:W-:-:S08]  /*0160*/  DFMA R12, -R8, R10, 1 ;  /* 0x3ff00000080c742b */ /* 0x001fd0000000010a */
[----:B------:R-:W-:-:S08]  /*0170*/  DFMA R12, R12, R12, R12 ;  /* 0x0000000c0c0c722b */ /* 0x000fd0000000000c */
[----:B------:R-:W-:Y:S01]  /*0180*/  DFMA R12, R10, R12, R10 ;  /* 0x0000000c0a0c722b */ /* 0x000fe2000000000a */
[----:B------:R-:W-:Y:S02]  /*0190*/  FSEL R10, R16, R14, P1 ;  /* 0x0000000e100a7208 */ /* 0x000fe40000800000 */
[----:B------:R-:W-:-:S05]  /*01a0*/  FSEL R11, R17, R15, P1 ;  /* 0x0000000f110b7208 */ /* 0x000fca0000800000 */
[----:B------:R-:W-:Y:S01]  /*01b0*/  DFMA R2, -R8, R12, 1 ;  /* 0x3ff000000802742b */ /* 0x000fe2000000010c */
[----:B------:R-:W-:-:S07]  /*01c0*/  FSETP.GEU.AND P2, PT, |R11|, 6.5827683646048100446e-37, PT ;  /* 0x036000000b00780b */ /* 0x000fce0003f4e200 */
[----:B------:R-:W-:-:S08]  /*01d0*/  DFMA R2, R12, R2, R12 ;  /* 0x000000020c02722b */ /* 0x000fd0000000000c */
[----:B------:R-:W-:-:S08]  /*01e0*/  DMUL R12, R2, R10 ;  /* 0x0000000a020c7228 */ /* 0x000fd00000000000 */
[----:B------:R-:W-:-:S08]  /*01f0*/  DFMA R14, -R8, R12, R10 ;  /* 0x0000000c080e722b */ /* 0x000fd0000000010a */
[----:B------:R-:W-:-:S10]  /*0200*/  DFMA R2, R2, R14, R12 ;  /* 0x0000000e0202722b */ /* 0x000fd4000000000c */
[----:B------:R-:W-:-:S05]  /*0210*/  FFMA R12, RZ, R9, R3 ;  /* 0x00000009ff0c7223 */ /* 0x000fca0000000003 */
[----:B------:R-:W-:-:S13]  /*0220*/  FSETP.GT.AND P0, PT, |R12|, 1.469367938527859385e-39, PT ;  /* 0x001000000c00780b */ /* 0x000fda0003f04200 */
[----:B------:R-:W-:Y:S05]  /*0230*/  @P0 BRA P2, `(.L_x_1) ;  /* 0x0000000000080947 */ /* 0x000fea0001000000 */
[----:B------:R-:W-:-:S07]  /*0240*/  MOV R14, 0x260 ;  /* 0x00000260000e7802 */ /* 0x000fce0000000f00 */
[----:B------:R-:W-:Y:S05]  /*0250*/  CALL.REL.NOINC `($__internal_0_$__cuda_sm20_div_rn_f64_full) ;  /* 0x00000004007c7944 */ /* 0x000fea0003c00000 */
.L_x_1:
[----:B------:R-:W-:Y:S05]  /*0260*/  BSYNC.RECONVERGENT B0 ;  /* 0x0000000000007941 */ /* 0x000fea0003800200 */
.L_x_0:
[----:B------:R-:W-:Y:S01]  /*0270*/  DMUL R10, R2, R2 ;  /* 0x00000002020a7228 */ /* 0x000fe20000000000 */
[----:B------:R-:W-:Y:S01]  /*0280*/  IMAD.MOV.U32 R12, RZ, RZ, -0x2449a4b7 ;  /* 0xdbb65b49ff0c7424 */ /* 0x000fe200078e00ff */
[----:B------:R-:W-:Y:S01]  /*0290*/  UMOV UR6, 0x2a25ff7e ;  /* 0x2a25ff7e00067882 */ /* 0x000fe20000000000 */
[----:B------:R-:W-:Y:S01]  /*02a0*/  IMAD.MOV.U32 R13, RZ, RZ, 0x3f2d3b63 ;  /* 0x3f2d3b63ff0d7424 */ /* 0x000fe200078e00ff */
[----:B------:R-:W-:Y:S01]  /*02b0*/  UMOV UR7, 0x3ef53e1d ;  /* 0x3ef53e1d00077882 */ /* 0x000fe20000000000 */
[----:B------:R-:W-:Y:S01]  /*02c0*/  ISETP.GE.AND P2, PT, R5, RZ, PT ;  /* 0x000000ff0500720c */ /* 0x000fe20003f46270 */
[----:B------:R-:W-:-:S03]  /*02d0*/  DSETP.NEU.AND P3, PT, R8, RZ, PT ;  /* 0x000000ff0800722a */ /* 0x000fc60003f6d000 */
[----:B------:R-:W-:Y:S01]  /*02e0*/  DFMA R12, R10, -UR6, R12 ;  /* 0x800000060a0c7c2b */ /* 0x000fe2000800000c */
[----:B------:R-:W-:Y:S01]  /*02f0*/  UMOV UR6, 0x8dde082e ;  /* 0x8dde082e00067882 */ /* 0x000fe20000000000 */
[----:B------:R-:W-:Y:S01]  /*0300*/  UMOV UR7, 0x3f531278 ;  /* 0x3f53127800077882 */ /* 0x000fe20000000000 */
[----:B------:R-:W-:-:S05]  /*0310*/  @P1 PLOP3.LUT P0, PT, P2, PT, PT, 0x80, 0x8 ;  /* 0x000000000008181c */ /* 0x000fca000170f070 */
[----:B------:R-:W-:Y:S01]  /*0320*/  DFMA R12, R10, R12, -UR6 ;  /* 0x800000060a0c7e2b */ /* 0x000fe2000800000c */
[----:B------:R-:W-:Y:S01]  /*0330*/  UMOV UR6, 0xc8249315 ;  /* 0xc824931500067882 */ /* 0x000fe20000000000 */
[----:B------:R-:W-:Y:S01]  /*0340*/  UMOV UR7, 0x3f6f9690 ;  /* 0x3f6f969000077882 */ /* 0x000fe20000000000 */
[----:B------:R-:W-:-:S05]  /*0350*/  @P3 IMAD.MOV.U32 R15, RZ, RZ, 0x4002d97c ;  /* 0x4002d97cff0f3424 */ /* 0x000fca00078e00ff */
[----:B------:R-:W-:Y:S01]  /*0360*/  DFMA R12, R10, R12, UR6 ;  /* 0x000000060a0c7e2b */ /* 0x000fe2000800000c */
[----:B------:R-:W-:Y:S01]  /*0370*/  UMOV UR6, 0xabc7cf0d ;  /* 0xabc7cf0d00067882 */ /* 0x000fe20000000000 */
[----:B------:R-:W-:-:S06]  /*0380*/  UMOV UR7, 0x3f82cf5a ;  /* 0x3f82cf5a00077882 */ /* 0x000fcc0000000000 */
[----:B------:R-:W-:Y:S01]  /*0390*/  DFMA R12, R10, R12, -UR6 ;  /* 0x800000060a0c7e2b */ /* 0x000fe2000800000c */
[----:B------:R-:W-:Y:S01]  /*03a0*/  UMOV UR6, 0xb2a3bfde ;  /* 0xb2a3bfde00067882 */ /* 0x000fe20000000000 */
[----:B------:R-:W-:-:S06]  /*03b0*/  UMOV UR7, 0x3f9162b0 ;  /* 0x3f9162b000077882 */ /* 0x000fcc0000000000 */
        /* <DEDUP_REMOVED lines=39> */
[----:B------:R-:W-:-:S08]  /*0630*/  DFMA R12, R10, R12, -UR6 ;  /* 0x800000060a0c7e2b */ /* 0x000fd0000800000c */
[----:B------:R-:W-:Y:S01]  /*0640*/  DMUL R12, R10, R12 ;  /* 0x0000000c0a0c7228 */ /* 0x000fe20000000000 */
[----:B------:R-:W-:Y:S02]  /*0650*/  @!P1 IMAD.MOV.U32 R10, RZ, RZ, 0x54442d18 ;  /* 0x54442d18ff0a9424 */ /* 0x000fe400078e00ff */
[----:B------:R-:W-:-:S05]  /*0660*/  @!P1 IMAD.MOV.U32 R11, RZ, RZ, 0x400921fb ;  /* 0x400921fbff0b9424 */ /* 0x000fca00078e00ff */
[----:B------:R-:W-:-:S08]  /*0670*/  DFMA R12, R12, R2, R2 ;  /* 0x000000020c0c722b */ /* 0x000fd00000000002 */
[----:B------:R-:W-:Y:S02]  /*0680*/  @P1 DADD R2, -RZ, -R12 ;  /* 0x00000000ff021229 */ /* 0x000fe4000000090c */
[----:B------:R-:W-:-:S08]  /*0690*/  @!P1 DADD R10, -R12, R10 ;  /* 0x000000000c0a9229 */ /* 0x000fd0000000010a */
[----:B------:R-:W-:Y:S01]  /*06a0*/  @P1 FSEL R8, R12, R2, !P0 ;  /* 0x000000020c081208 */ /* 0x000fe20004000000 */
[----:B------:R-:W-:Y:S01]  /*06b0*/  @P1 IMAD.MOV.U32 R2, RZ, RZ, 0x54442d18 ;  /* 0x54442d18ff021424 */ /* 0x000fe200078e00ff */
[----:B------:R-:W-:Y:S01]  /*06c0*/  @P1 FSEL R9, R13, R3, !P0 ;  /* 0x000000030d091208 */ /* 0x000fe20004000000 */
[----:B------:R-:W-:Y:S01]  /*06d0*/  @P1 IMAD.MOV.U32 R3, RZ, RZ, 0x3ff921fb ;  /* 0x3ff921fbff031424 */ /* 0x000fe200078e00ff */
[----:B------:R-:W-:-:S04]  /*06e0*/  @!P1 PLOP3.LUT P0, PT, P2, PT, PT, 0x80, 0x8 ;  /* 0x000000000008981c */ /* 0x000fc8000170f070 */
[----:B------:R-:W-:Y:S01]  /*06f0*/  @P3 FSEL R15, R15, 1.8213495016098022461, !P0 ;  /* 0x3fe921fb0f0f3808 */ /* 0x000fe20004000000 */
[----:B------:R-:W-:Y:S01]  /*0700*/  @P1 DADD R8, R8, R2 ;  /* 0x0000000008081229 */ /* 0x000fe20000000002 */
[----:B------:R-:W0:Y:S05]  /*0710*/  LDC.64 R2, c[0x0][0x390] ;  /* 0x0000e400ff027b82 */ /* 0x000e2a0000000a00 */
[----:B------:R-:W-:Y:S02]  /*0720*/  @!P1 FSEL R8, R10, R12, !P0 ;  /* 0x0000000c0a089208 */ /* 0x000fe40004000000 */
[----:B------:R-:W-:Y:S01]  /*0730*/  @!P1 FSEL R9, R11, R13, !P0 ;  /* 0x0000000d0b099208 */ /* 0x000fe20004000000 */
[C-C-:B------:R-:W-:Y:S01]  /*0740*/  @P3 DSETP.NEU.AND P1, PT, |R4|.reuse, |R6|.reuse, PT ;  /* 0x400000060400322a */ /* 0x140fe20003f2d200 */
[----:B------:R-:W-:Y:S01]  /*0750*/  @P3 IMAD.MOV.U32 R13, RZ, RZ, 0x7f3321d2 ;  /* 0x7f3321d2ff0d3424 */ /* 0x000fe200078e00ff */
[----:B------:R-:W-:Y:S01]  /*0760*/  DADD R10, |R4|, |R6| ;  /* 0x00000000040a7229 */ /* 0x000fe20000000606 */
[----:B------:R-:W-:-:S03]  /*0770*/  @!P3 FSEL R5, RZ, 2.1426990032196044922, P0 ;  /* 0x400921fbff05b808 */ /* 0x000fc60000000000 */
[----:B------:R-:W-:Y:S02]  /*0780*/  @P3 FSEL R13, R13, 3.37028055040000000000e+12, !P0 ;  /* 0x54442d180d0d3808 */ /* 0x000fe40004000000 */
[----:B------:R-:W-:Y:S02]  /*0790*/  @P3 FSEL R9, R15, R9, !P1 ;  /* 0x000000090f093208 */ /* 0x000fe40004800000 */
[----:B------:R-:W-:Y:S02]  /*07a0*/  @P3 FSEL R6, R13, R8, !P1 ;  /* 0x000000080d063208 */ /* 0x000fe40004800000 */
[----:B------:R-:W-:Y:S01]  /*07b0*/  @!P3 FSEL R4, RZ, 3.37028055040000000000e+12, P0 ;  /* 0x54442d18ff04b808 */ /* 0x000fe20000000000 */
[----:B------:R-:W-:Y:S01]  /*07c0*/  @P3 IMAD.MOV.U32 R5, RZ, RZ, R9 ;  /* 0x000000ffff053224 */ /* 0x000fe200078e0009 */
[----:B------:R-:W-:Y:S01]  /*07d0*/  DSETP.NAN.AND P0, PT, R10, R10, PT ;  /* 0x0000000a0a00722a */ /* 0x000fe20003f08000 */
[----:B------:R-:W-:Y:S02]  /*07e0*/  @P3 IMAD.MOV.U32 R4, RZ, RZ, R6 ;  /* 0x000000ffff043224 */ /* 0x000fe400078e0006 */
[----:B0-----:R-:W-:Y:S01]  /*07f0*/  IMAD.WIDE R2, R0, 0x8, R2 ;  /* 0x0000000800027825 */ /* 0x001fe200078e0202 */
[----:B------:R-:W-:-:S02]  /*0800*/  LOP3.LUT R7, R5, 0x80000000, R7, 0xb8, !PT ;  /* 0x8000000005077812 */ /* 0x000fc400078eb807 */
[----:B------:R-:W-:Y:S02]  /*0810*/  FSEL R4, R10, R4, P0 ;  /* 0x000000040a047208 */ /* 0x000fe40000000000 */
[----:B------:R-:W-:-:S05]  /*0820*/  FSEL R5, R11, R7, P0 ;  /* 0x000000070b057208 */ /* 0x000fca0000000000 */
[----:B------:R-:W-:Y:S01]  /*0830*/  STG.E.64 desc[UR4][R2.64], R4 ;  /* 0x0000000402007986 */ /* 0x000fe2000c101b04 */
[----:B------:R-:W-:Y:S05]  /*0840*/  EXIT ;  /* 0x000000000000794d */ /* 0x000fea0003800000 */
        .weak           $__internal_0_$__cuda_sm20_div_rn_f64_full
        .type           $__internal_0_$__cuda_sm20_div_rn_f64_full,@function
        .size           $__internal_0_$__cuda_sm20_div_rn_f64_full,(.L_x_8 - $__internal_0_$__cuda_sm20_div_rn_f64_full)
$__internal_0_$__cuda_sm20_div_rn_f64_full:
[C---:B------:R-:W-:Y:S01]  /*0850*/  FSETP.GEU.AND P0, PT, |R9|.reuse, 1.469367938527859385e-39, PT ;  /* 0x001000000900780b */ /* 0x040fe20003f0e200 */
[----:B------:R-:W-:Y:S01]  /*0860*/  IMAD.MOV.U32 R18, RZ, RZ, 0x1 ;  /* 0x00000001ff127424 */ /* 0x000fe200078e00ff */
[----:B------:R-:W-:Y:S01]  /*0870*/  LOP3.LUT R2, R9, 0x800fffff, RZ, 0xc0, !PT ;  /* 0x800fffff09027812 */ /* 0x000fe200078ec0ff */
[----:B------:R-:W-:Y:S01]  /*0880*/  BSSY.RECONVERGENT B1, `(.L_x_2) ;  /* 0x0000054000017945 */ /* 0x000fe20003800200 */
[C---:B------:R-:W-:Y:S02]  /*0890*/  FSETP.GEU.AND P3, PT, |R11|.reuse, 1.469367938527859385e-39, PT ;  /* 0x001000000b00780b */ /* 0x040fe40003f6e200 */
[----:B------:R-:W-:Y:S01]  /*08a0*/  LOP3.LUT R3, R2, 0x3ff00000, RZ, 0xfc, !PT ;  /* 0x3ff0000002037812 */ /* 0x000fe200078efcff */
[----:B------:R-:W-:Y:S01]  /*08b0*/  IMAD.MOV.U32 R2, RZ, RZ, R8 ;  /* 0x000000ffff027224 */ /* 0x000fe200078e0008 */
[----:B------:R-:W-:Y:S02]  /*08c0*/  LOP3.LUT R15, R11, 0x7ff00000, RZ, 0xc0, !PT ;  /* 0x7ff000000b0f7812 */ /* 0x000fe400078ec0ff */
[----:B------:R-:W-:-:S03]  /*08d0*/  LOP3.LUT R24, R9, 0x7ff00000, RZ, 0xc0, !PT ;  /* 0x7ff0000009187812 */ /* 0x000fc600078ec0ff */
[----:B------:R-:W-:Y:S01]  /*08e0*/  @!P0 DMUL R2, R8, 8.98846567431157953865e+307 ;  /* 0x7fe0000008028828 */ /* 0x000fe20000000000 */
[----:B------:R-:W-:-:S03]  /*08f0*/  ISETP.GE.U32.AND P2, PT, R15, R24, PT ;  /* 0x000000180f00720c */ /* 0x000fc60003f46070 */
[----:B------:R-:W-:Y:S01]  /*0900*/  @!P3 LOP3.LUT R16, R9, 0x7ff00000, RZ, 0xc0, !PT ;  /* 0x7ff000000910b812 */ /* 0x000fe200078ec0ff */
[----:B------:R-:W-:Y:S01]  /*0910*/  @!P3 IMAD.MOV.U32 R20, RZ, RZ, RZ ;  /* 0x000000ffff14b224 */ /* 0x000fe200078e00ff */
[----:B------:R-:W0:Y:S02]  /*0920*/  MUFU.RCP64H R19, R3 ;  /* 0x0000000300137308 */ /* 0x000e240000001800 */
[----:B------:R-:W-:Y:S01]  /*0930*/  @!P3 ISETP.GE.U32.AND P4, PT, R15, R16, PT ;  /* 0x000000100f00b20c */ /* 0x000fe20003f86070 */
[----:B------:R-:W-:Y:S01]  /*0940*/  IMAD.MOV.U32 R16, RZ, RZ, 0x1ca00000 ;  /* 0x1ca00000ff107424 */ /* 0x000fe200078e00ff */
[----:B------:R-:W-:-:S04]  /*0950*/  @!P0 LOP3.LUT R24, R3, 0x7ff00000, RZ, 0xc0, !PT ;  /* 0x7ff0000003188812 */ /* 0x000fc800078ec0ff */
[----:B------:R-:W-:Y:S01]  /*0960*/  @!P3 SEL R17, R16, 0x63400000, !P4 ;  /* 0x634000001011b807 */ /* 0x000fe20006000000 */
[----:B------:R-:W-:-:S03]  /*0970*/  VIADD R25, R24, 0xffffffff ;  /* 0xffffffff18197836 */ /* 0x000fc60000000000 */
[----:B------:R-:W-:-:S04]  /*0980*/  @!P3 LOP3.LUT R17, R17, 0x80000000, R11, 0xf8, !PT ;  /* 0x800000001111b812 */ /* 0x000fc800078ef80b */
[----:B------:R-:W-:Y:S01]  /*0990*/  @!P3 LOP3.LUT R21, R17, 0x100000, RZ, 0xfc, !PT ;  /* 0x001000001115b812 */ /* 0x000fe200078efcff */
[----:B0-----:R-:W-:Y:S01]  /*09a0*/  DFMA R12, R18, -R2, 1 ;  /* 0x3ff00000120c742b */ /* 0x001fe20000000802 */
[----:B------:R-:W-:-:S07]  /*09b0*/  IMAD.MOV.U32 R17, RZ, RZ, R15 ;  /* 0x000000ffff117224 */ /* 0x000fce00078e000f */
[----:B------:R-:W-:-:S08]  /*09c0*/  DFMA R12, R12, R12, R12 ;  /* 0x0000000c0c0c722b */ /* 0x000fd0000000000c */
[----:B------:R-:W-:Y:S01]  /*09d0*/  DFMA R18, R18, R12, R18 ;  /* 0x0000000c1212722b */ /* 0x000fe20000000012 */
[----:B------:R-:W-:Y:S01]  /*09e0*/  SEL R13, R16, 0x63400000, !P2 ;  /* 0x63400000100d7807 */ /* 0x000fe20005000000 */
[----:B------:R-:W-:-:S03]  /*09f0*/  IMAD.MOV.U32 R12, RZ, RZ, R10 ;  /* 0x000000ffff0c7224 */ /* 0x000fc600078e000a */
[----:B------:R-:W-:-:S03]  /*0a00*/  LOP3.LUT R13, R13, 0x800fffff, R11, 0xf8, !PT ;  /* 0x800fffff0d0d7812 */ /* 0x000fc600078ef80b */
[----:B------:R-:W-:-:S03]  /*0a10*/  DFMA R22, R18, -R2, 1 ;  /* 0x3ff000001216742b */ /* 0x000fc60000000802 */
[----:B------:R-:W-:-:S05]  /*0a20*/  @!P3 DFMA R12, R12, 2, -R20 ;  /* 0x400000000c0cb82b */ /* 0x000fca0000000814 */
[----:B------:R-:W-:-:S05]  /*0a30*/  DFMA R22, R18, R22, R18 ;  /* 0x000000161216722b */ /* 0x000fca0000000012 */
[----:B------:R-:W-:-:S03]  /*0a40*/  @!P3 LOP3.LUT R17, R13, 0x7ff00000, RZ, 0xc0, !PT ;  /* 0x7ff000000d11b812 */ /* 0x000fc600078ec0ff */
[----:B------:R-:W-:Y:S02]  /*0a50*/  DMUL R18, R22, R12 ;  /* 0x0000000c16127228 */ /* 0x000fe40000000000 */
[----:B------:R-:W-:-:S05]  /*0a60*/  VIADD R20, R17, 0xffffffff ;  /* 0xffffffff11147836 */ /* 0x000fca0000000000 */
[----:B------:R-:W-:Y:S01]  /*0a70*/  ISETP.GT.U32.AND P0, PT, R20, 0x7feffffe, PT ;  /* 0x7feffffe1400780c */ /* 0x000fe20003f04070 */
[----:B------:R-:W-:-:S03]  /*0a80*/  DFMA R20, R18, -R2, R12 ;  /* 0x800000021214722b */ /* 0x000fc6000000000c */
[----:B------:R-:W-:-:S05]  /*0a90*/  ISETP.GT.U32.OR P0, PT, R25, 0x7feffffe, P0 ;  /* 0x7feffffe1900780c */ /* 0x000fca0000704470 */
[----:B------:R-:W-:-:S08]  /*0aa0*/  DFMA R20, R22, R20, R18 ;  /* 0x000000141614722b */ /* 0x000fd00000000012 */
[----:B------:R-:W-:Y:S05]  /*0ab0*/  @P0 BRA `(.L_x_3) ;  /* 0x00000000006c0947 */ /* 0x000fea0003800000 */
[----:B------:R-:W-:-:S04]  /*0ac0*/  LOP3.LUT R18, R9, 0x7ff00000, RZ, 0xc0, !PT ;  /* 0x7ff0000009127812 */ /* 0x000fc800078ec0ff */
[CC--:B------:R-:W-:Y:S02]  /*0ad0*/  VIADDMNMX R10, R15.reuse, -R18.reuse, 0xb9600000, !PT ;  /* 0xb96000000f0a7446 */ /* 0x0c0fe40007800912 */
[----:B------:R-:W-:Y:S02]  /*0ae0*/  ISETP.GE.U32.AND P0, PT, R15, R18, PT ;  /* 0x000000120f00720c */ /* 0x000fe40003f06070 */
[----:B------:R-:W-:Y:S02]  /*0af0*/  VIMNMX R10, PT, PT, R10, 0x46a00000, PT ;  /* 0x46a000000a0a7848 */ /* 0x000fe40003fe0100 */
[----:B------:R-:W-:Y:S01]  /*0b00*/  SEL R11, R16, 0x63400000, !P0 ;  /* 0x63400000100b7807 */ /* 0x000fe20004000000 */
[----:B------:R-:W-:-:S04]  /*0b10*/  IMAD.MOV.U32 R16, RZ, RZ, RZ ;  /* 0x000000ffff107224 */ /* 0x000fc800078e00ff */
[----:B------:R-:W-:-:S04]  /*0b20*/  IMAD.IADD R10, R10, 0x1, -R11 ;  /* 0x000000010a0a7824 */ /* 0x000fc800078e0a0b */
[----:B------:R-:W-:-:S06]  /*0b30*/  VIADD R17, R10, 0x7fe00000 ;  /* 0x7fe000000a117836 */ /* 0x000fcc0000000000 */
[----:B------:R-:W-:-:S10]  /*0b40*/  DMUL R18, R20, R16 ;  /* 0x0000001014127228 */ /* 0x000fd40000000000 */
[----:B------:R-:W-:-:S13]  /*0b50*/  FSETP.GTU.AND P0, PT, |R19|, 1.469367938527859385e-39, PT ;  /* 0x001000001300780b */ /* 0x000fda0003f0c200 */
[----:B------:R-:W-:Y:S05]  /*0b60*/  @P0 BRA `(.L_x_4) ;  /* 0x0000000000940947 */ /* 0x000fea0003800000 */
[----:B------:R-:W-:Y:S01]  /*0b70*/  DFMA R2, R20, -R2, R12 ;  /* 0x800000021402722b */ /* 0x000fe2000000000c */
[----:B------:R-:W-:-:S09]  /*0b80*/  IMAD.MOV.U32 R16, RZ, RZ, RZ ;  /* 0x000000ffff107224 */ /* 0x000fd200078e00ff */
[C---:B------:R-:W-:Y:S02]  /*0b90*/  FSETP.NEU.AND P0, PT, R3.reuse, RZ, PT ;  /* 0x000000ff0300720b */ /* 0x040fe40003f0d000 */
[----:B------:R-:W-:-:S04]  /*0ba0*/  LOP3.LUT R11, R3, 0x80000000, R9, 0x48, !PT ;  /* 0x80000000030b7812 */ /* 0x000fc800078e4809 */
[----:B------:R-:W-:-:S07]  /*0bb0*/  LOP3.LUT R17, R11, R17, RZ, 0xfc, !PT ;  /* 0x000000110b117212 */ /* 0x000fce00078efcff */
[----:B------:R-:W-:Y:S05]  /*0bc0*/  @!P0 BRA `(.L_x_4) ;  /* 0x00000000007c8947 */ /* 0x000fea0003800000 */
[----:B------:R-:W-:Y:S01]  /*0bd0*/  IMAD.MOV R3, RZ, RZ, -R10 ;  /* 0x000000ffff037224 */ /* 0x000fe200078e0a0a */
[----:B------:R-:W-:Y:S01]  /*0be0*/  DMUL.RP R16, R20, R16 ;  /* 0x0000001014107228 */ /* 0x000fe20000008000 */
[----:B------:R-:W-:-:S06]  /*0bf0*/  IMAD.MOV.U32 R2, RZ, RZ, RZ ;  /* 0x000000ffff027224 */ /* 0x000fcc00078e00ff */
[----:B------:R-:W-:-:S03]  /*0c00*/  DFMA R2, R18, -R2, R20 ;  /* 0x800000021202722b */ /* 0x000fc60000000014 */
[----:B------:R-:W-:-:S03]  /*0c10*/  LOP3.LUT R11, R17, R11, RZ, 0x3c, !PT ;  /* 0x0000000b110b7212 */ /* 0x000fc600078e3cff */
[----:B------:R-:W-:-:S04]  /*0c20*/  IADD3 R2, PT, PT, -R10, -0x43300000, RZ ;  /* 0xbcd000000a027810 */ /* 0x000fc80007ffe1ff */
[----:B------:R-:W-:-:S04]  /*0c30*/  FSETP.NEU.AND P0, PT, |R3|, R2, PT ;  /* 0x000000020300720b */ /* 0x000fc80003f0d200 */
[----:B------:R-:W-:Y:S02]  /*0c40*/  FSEL R18, R16, R18, !P0 ;  /* 0x0000001210127208 */ /* 0x000fe40004000000 */
[----:B------:R-:W-:Y:S01]  /*0c50*/  FSEL R19, R11, R19, !P0 ;  /* 0x000000130b137208 */ /* 0x000fe20004000000 */
[----:B------:R-:W-:Y:S06]  /*0c60*/  BRA `(.L_x_4) ;  /* 0x0000000000547947 */ /* 0x000fec0003800000 */
.L_x_3:
[----:B------:R-:W-:-:S14]  /*0c70*/  DSETP.NAN.AND P0, PT, R10, R10, PT ;  /* 0x0000000a0a00722a */ /* 0x000fdc0003f08000 */
[----:B------:R-:W-:Y:S05]  /*0c80*/  @P0 BRA `(.L_x_5) ;  /* 0x0000000000440947 */ /* 0x000fea0003800000 */
[----:B------:R-:W-:-:S14]  /*0c90*/  DSETP.NAN.AND P0, PT, R8, R8, PT ;  /* 0x000000080800722a */ /* 0x000fdc0003f08000 */
[----:B------:R-:W-:Y:S05]  /*0ca0*/  @P0 BRA `(.L_x_6) ;  /* 0x0000000000300947 */ /* 0x000fea0003800000 */
[----:B------:R-:W-:Y:S01]  /*0cb0*/  ISETP.NE.AND P0, PT, R17, R24, PT ;  /* 0x000000181100720c */ /* 0x000fe20003f05270 */
[----:B------:R-:W-:Y:S02]  /*0cc0*/  IMAD.MOV.U32 R18, RZ, RZ, 0x0 ;  /* 0x00000000ff127424 */ /* 0x000fe400078e00ff */
[----:B------:R-:W-:-:S10]  /*0cd0*/  IMAD.MOV.U32 R19, RZ, RZ, -0x80000 ;  /* 0xfff80000ff137424 */ /* 0x000fd400078e00ff */
[----:B------:R-:W-:Y:S05]  /*0ce0*/  @!P0 BRA `(.L_x_4) ;  /* 0x0000000000348947 */ /* 0x000fea0003800000 */
[----:B------:R-:W-:Y:S02]  /*0cf0*/  ISETP.NE.AND P0, PT, R17, 0x7ff00000, PT ;  /* 0x7ff000001100780c */ /* 0x000fe40003f05270 */
[----:B------:R-:W-:Y:S02]  /*0d00*/  LOP3.LUT R19, R11, 0x80000000, R9, 0x48, !PT ;  /* 0x800000000b137812 */ /* 0x000fe400078e4809 */
[----:B------:R-:W-:-:S13]  /*0d10*/  ISETP.EQ.OR P0, PT, R24, RZ, !P0 ;  /* 0x000000ff1800720c */ /* 0x000fda0004702670 */
[----:B------:R-:W-:Y:S01]  /*0d20*/  @P0 LOP3.LUT R2, R19, 0x7ff00000, RZ, 0xfc, !PT ;  /* 0x7ff0000013020812 */ /* 0x000fe200078efcff */
[----:B------:R-:W-:Y:S02]  /*0d30*/  @!P0 IMAD.MOV.U32 R18, RZ, RZ, RZ ;  /* 0x000000ffff128224 */ /* 0x000fe400078e00ff */
[----:B------:R-:W-:Y:S02]  /*0d40*/  @P0 IMAD.MOV.U32 R18, RZ, RZ, RZ ;  /* 0x000000ffff120224 */ /* 0x000fe400078e00ff */
[----:B------:R-:W-:Y:S01]  /*0d50*/  @P0 IMAD.MOV.U32 R19, RZ, RZ, R2 ;  /* 0x000000ffff130224 */ /* 0x000fe200078e0002 */
[----:B------:R-:W-:Y:S06]  /*0d60*/  BRA `(.L_x_4) ;  /* 0x0000000000147947 */ /* 0x000fec0003800000 */
.L_x_6:
[----:B------:R-:W-:Y:S01]  /*0d70*/  LOP3.LUT R19, R9, 0x80000, RZ, 0xfc, !PT ;  /* 0x0008000009137812 */ /* 0x000fe200078efcff */
[----:B------:R-:W-:Y:S01]  /*0d80*/  IMAD.MOV.U32 R18, RZ, RZ, R8 ;  /* 0x000000ffff127224 */ /* 0x000fe200078e0008 */
[----:B------:R-:W-:Y:S06]  /*0d90*/  BRA `(.L_x_4) ;  /* 0x0000000000087947 */ /* 0x000fec0003800000 */
.L_x_5:
[----:B------:R-:W-:Y:S01]  /*0da0*/  LOP3.LUT R19, R11, 0x80000, RZ, 0xfc, !PT ;  /* 0x000800000b137812 */ /* 0x000fe200078efcff */
[----:B------:R-:W-:-:S07]  /*0db0*/  IMAD.MOV.U32 R18, RZ, RZ, R10 ;  /* 0x000000ffff127224 */ /* 0x000fce00078e000a */
.L_x_4:
[----:B------:R-:W-:Y:S05]  /*0dc0*/  BSYNC.RECONVERGENT B1 ;  /* 0x0000000000017941 */ /* 0x000fea0003800200 */
.L_x_2:
[----:B------:R-:W-:Y:S02]  /*0dd0*/  IMAD.MOV.U32 R15, RZ, RZ, 0x0 ;  /* 0x00000000ff0f7424 */ /* 0x000fe400078e00ff */
[----:B------:R-:W-:Y:S02]  /*0de0*/  IMAD.MOV.U32 R2, RZ, RZ, R18 ;  /* 0x000000ffff027224 */ /* 0x000fe400078e0012 */
[----:B------:R-:W-:Y:S01]  /*0df0*/  IMAD.MOV.U32 R3, RZ, RZ, R19 ;  /* 0x000000ffff037224 */ /* 0x000fe200078e0013 */
[----:B------:R-:W-:Y:S06]  /*0e00*/  RET.REL.NODEC R14 `(atan2xy) ;  /* 0xfffffff00e7c7950 */ /* 0x000fec0003c3ffff */
.L_x_7:
[----:B------:R-:W-:-:S00]  /*0e10*/  BRA `(.L_x_7) ;  /* 0xfffffffc00fc7947 */ /* 0x000fc0000383ffff */
[----:B------:R-:W-:-:S00]  /*0e20*/  NOP ;  /* 0x0000000000007918 */ /* 0x000fc00000000000 */
        /* <DEDUP_REMOVED lines=13> */
.L_x_8:


//--------------------- .nv.shared.reserved.0     --------------------------
	.section	.nv.shared.reserved.0,"aw",@nobits
	.weak		__nv_reservedSMEM_offset_0_alias
	.size		__nv_reservedSMEM_offset_0_alias, 0, 64
	.other		__nv_reservedSMEM_offset_0_alias,@"STO_CUDA_RESERVED_SHARED STV_DEFAULT"
__nv_reservedSMEM_offset_0_alias:
	.zero		0
	.zero		64


//--------------------- .nv.constant0.atan2xy     --------------------------
	.section	.nv.constant0.atan2xy,"a",@progbits
	.sectionflags	@""
	.align	4
.nv.constant0.atan2xy:
	.zero		920


//--------------------- SYMBOLS --------------------------

	.type		.nv.reservedSmem.offset0,@object
	.size		.nv.reservedSmem.offset0,0x4
